//
// Generated by NVIDIA NVVM Compiler
//
// Compiler Build ID: CL-36424714
// Cuda compilation tools, release 13.0, V13.0.88
// Based on NVVM 20.0.0
//

.version 9.0
.target sm_100
.address_size 64

	// .globl	_Z18sum_atomic_in_loopPiPKii
.extern .shared .align 16 .b8 sdata[];

.visible .entry _Z18sum_atomic_in_loopPiPKii(
	.param .u64 .ptr .align 1 _Z18sum_atomic_in_loopPiPKii_param_0,
	.param .u64 .ptr .align 1 _Z18sum_atomic_in_loopPiPKii_param_1,
	.param .u32 _Z18sum_atomic_in_loopPiPKii_param_2
)
{
	.reg .pred 	%p<3>;
	.reg .b32 	%r<13>;
	.reg .b64 	%rd<7>;

	ld.param.u64 	%rd3, [_Z18sum_atomic_in_loopPiPKii_param_0];
	ld.param.u64 	%rd4, [_Z18sum_atomic_in_loopPiPKii_param_1];
	ld.param.u32 	%r6, [_Z18sum_atomic_in_loopPiPKii_param_2];
	mov.u32 	%r7, %ctaid.x;
	mov.u32 	%r1, %ntid.x;
	mov.u32 	%r8, %tid.x;
	mad.lo.s32 	%r12, %r7, %r1, %r8;
	setp.ge.s32 	%p1, %r12, %r6;
	@%p1 bra 	$L__BB0_3;
	mov.u32 	%r9, %nctaid.x;
	mul.lo.s32 	%r3, %r1, %r9;
	cvta.to.global.u64 	%rd1, %rd4;
	cvta.to.global.u64 	%rd2, %rd3;
$L__BB0_2:
	mul.wide.s32 	%rd5, %r12, 4;
	add.s64 	%rd6, %rd1, %rd5;
	ld.global.u32 	%r10, [%rd6];
	atom.global.add.u32 	%r11, [%rd2], %r10;
	add.s32 	%r12, %r12, %r3;
	setp.lt.s32 	%p2, %r12, %r6;
	@%p2 bra 	$L__BB0_2;
$L__BB0_3:
	ret;

}
	// .globl	_Z21sum_atomic_after_loopPiPKii
.visible .entry _Z21sum_atomic_after_loopPiPKii(
	.param .u64 .ptr .align 1 _Z21sum_atomic_after_loopPiPKii_param_0,
	.param .u64 .ptr .align 1 _Z21sum_atomic_after_loopPiPKii_param_1,
	.param .u32 _Z21sum_atomic_after_loopPiPKii_param_2
)
{
	.reg .pred 	%p<3>;
	.reg .b32 	%r<20>;
	.reg .b64 	%rd<7>;

	ld.param.u64 	%rd2, [_Z21sum_atomic_after_loopPiPKii_param_0];
	ld.param.u64 	%rd3, [_Z21sum_atomic_after_loopPiPKii_param_1];
	ld.param.u32 	%r9, [_Z21sum_atomic_after_loopPiPKii_param_2];
	mov.u32 	%r11, %ctaid.x;
	mov.u32 	%r1, %ntid.x;
	mov.u32 	%r12, %tid.x;
	mad.lo.s32 	%r17, %r11, %r1, %r12;
	setp.ge.s32 	%p1, %r17, %r9;
	mov.b32 	%r19, 0;
	@%p1 bra 	$L__BB1_3;
	mov.u32 	%r14, %nctaid.x;
	mul.lo.s32 	%r3, %r1, %r14;
	cvta.to.global.u64 	%rd1, %rd3;
	mov.b32 	%r19, 0;
$L__BB1_2:
	mul.wide.s32 	%rd4, %r17, 4;
	add.s64 	%rd5, %rd1, %rd4;
	ld.global.u32 	%r15, [%rd5];
	add.s32 	%r19, %r15, %r19;
	add.s32 	%r17, %r17, %r3;
	setp.lt.s32 	%p2, %r17, %r9;
	@%p2 bra 	$L__BB1_2;
$L__BB1_3:
	cvta.to.global.u64 	%rd6, %rd2;
	atom.global.add.u32 	%r16, [%rd6], %r19;
	ret;

}
	// .globl	_Z17sum_shared_memoryPiPKii
.visible .entry _Z17sum_shared_memoryPiPKii(
	.param .u64 .ptr .align 1 _Z17sum_shared_memoryPiPKii_param_0,
	.param .u64 .ptr .align 1 _Z17sum_shared_memoryPiPKii_param_1,
	.param .u32 _Z17sum_shared_memoryPiPKii_param_2
)
{
	.reg .pred 	%p<7>;
	.reg .b32 	%r<32>;
	.reg .b64 	%rd<7>;

	ld.param.u64 	%rd2, [_Z17sum_shared_memoryPiPKii_param_0];
	ld.param.u64 	%rd3, [_Z17sum_shared_memoryPiPKii_param_1];
	ld.param.u32 	%r13, [_Z17sum_shared_memoryPiPKii_param_2];
	mov.u32 	%r1, %tid.x;
	mov.u32 	%r15, %ctaid.x;
	mov.u32 	%r31, %ntid.x;
	mad.lo.s32 	%r29, %r15, %r31, %r1;
	setp.ge.s32 	%p1, %r29, %r13;
	mov.b32 	%r30, 0;
	@%p1 bra 	$L__BB2_3;
	mov.u32 	%r17, %nctaid.x;
	mul.lo.s32 	%r4, %r31, %r17;
	cvta.to.global.u64 	%rd1, %rd3;
	mov.b32 	%r30, 0;
$L__BB2_2:
	mul.wide.s32 	%rd4, %r29, 4;
	add.s64 	%rd5, %rd1, %rd4;
	ld.global.u32 	%r18, [%rd5];
	add.s32 	%r30, %r18, %r30;
	add.s32 	%r29, %r29, %r4;
	setp.lt.s32 	%p2, %r29, %r13;
	@%p2 bra 	$L__BB2_2;
$L__BB2_3:
	shl.b32 	%r19, %r1, 2;
	mov.u32 	%r20, sdata;
	add.s32 	%r10, %r20, %r19;
	st.shared.u32 	[%r10], %r30;
	bar.sync 	0;
	setp.lt.u32 	%p3, %r31, 2;
	@%p3 bra 	$L__BB2_7;
$L__BB2_4:
	shr.u32 	%r12, %r31, 1;
	setp.ge.u32 	%p4, %r1, %r12;
	@%p4 bra 	$L__BB2_6;
	shl.b32 	%r21, %r12, 2;
	add.s32 	%r22, %r10, %r21;
	ld.shared.u32 	%r23, [%r22];
	ld.shared.u32 	%r24, [%r10];
	add.s32 	%r25, %r24, %r23;
	st.shared.u32 	[%r10], %r25;
$L__BB2_6:
	bar.sync 	0;
	setp.gt.u32 	%p5, %r31, 3;
	mov.u32 	%r31, %r12;
	@%p5 bra 	$L__BB2_4;
$L__BB2_7:
	setp.ne.s32 	%p6, %r1, 0;
	@%p6 bra 	$L__BB2_9;
	ld.shared.u32 	%r26, [sdata];
	cvta.to.global.u64 	%rd6, %rd2;
	atom.global.add.u32 	%r27, [%rd6], %r26;
$L__BB2_9:
	ret;

}


// ===== COMPILED SASS (sm_100) =====

	.target	sm_100

	.elftype	@"ET_EXEC"


//--------------------- .note.nv.tkinfo           --------------------------
	.section	.note.nv.tkinfo,"",@"SHT_NOTE"
	.sectionflags	@"SHF_NOTE_NV_TKINFO"
	.tkinfo
        /*0018*/ 	.word	0x00000002
        /*0030*/ 	.string	""
        /*0030*/ 	.string	"ptxas"
        /*0030*/ 	.string	"Cuda compilation tools, release 13.0, V13.0.88"
        /*0030*/ 	.string	"Build cuda_13.0.r13.0/compiler.36424714_0"
        /*0030*/ 	.string	"-arch sm_100 -m 64 "



//--------------------- .note.nv.cuinfo           --------------------------
	.section	.note.nv.cuinfo,"",@"SHT_NOTE"
	.sectionflags	@"SHF_NOTE_NV_CUINFO"
        /*0018*/ 	.short	0x0002
        /*001a*/ 	.short	0x0064
        /*001c*/ 	.short	0x0082
	.zero		2


//--------------------- .nv.info                  --------------------------
	.section	.nv.info,"",@"SHT_CUDA_INFO"
	.align	4


	//----- nvinfo : EIATTR_REGCOUNT
	.align		4
        /*0000*/ 	.byte	0x04, 0x2f
        /*0002*/ 	.short	(.L_1 - .L_0)
	.align		4
.L_0:
        /*0004*/ 	.word	index@(_Z18sum_atomic_in_loopPiPKii)
        /*0008*/ 	.word	0x0000000e


	//----- nvinfo : EIATTR_FRAME_SIZE
	.align		4
.L_1:
        /*000c*/ 	.byte	0x04, 0x11
        /*000e*/ 	.short	(.L_3 - .L_2)
	.align		4
.L_2:
        /*0010*/ 	.word	index@(_Z18sum_atomic_in_loopPiPKii)
        /*0014*/ 	.word	0x00000000


	//----- nvinfo : EIATTR_REGCOUNT
	.align		4
.L_3:
        /*0018*/ 	.byte	0x04, 0x2f
        /*001a*/ 	.short	(.L_5 - .L_4)
	.align		4
.L_4:
        /*001c*/ 	.word	index@(_Z21sum_atomic_after_loopPiPKii)
        /*0020*/ 	.word	0x0000000b


	//----- nvinfo : EIATTR_FRAME_SIZE
	.align		4
.L_5:
        /*0024*/ 	.byte	0x04, 0x11
        /*0026*/ 	.short	(.L_7 - .L_6)
	.align		4
.L_6:
        /*0028*/ 	.word	index@(_Z21sum_atomic_after_loopPiPKii)
        /*002c*/ 	.word	0x00000000


	//----- nvinfo : EIATTR_REGCOUNT
	.align		4
.L_7:
        /*0030*/ 	.byte	0x04, 0x2f
        /*0032*/ 	.short	(.L_9 - .L_8)
	.align		4
.L_8:
        /*0034*/ 	.word	index@(_Z17sum_shared_memoryPiPKii)
        /*0038*/ 	.word	0x0000000e


	//----- nvinfo : EIATTR_FRAME_SIZE
	.align		4
.L_9:
        /*003c*/ 	.byte	0x04, 0x11
        /*003e*/ 	.short	(.L_11 - .L_10)
	.align		4
.L_10:
        /*0040*/ 	.word	index@(_Z17sum_shared_memoryPiPKii)
        /*0044*/ 	.word	0x00000000


	//----- nvinfo : EIATTR_MIN_STACK_SIZE
	.align		4
.L_11:
        /*0048*/ 	.byte	0x04, 0x12
        /*004a*/ 	.short	(.L_13 - .L_12)
	.align		4
.L_12:
        /*004c*/ 	.word	index@(_Z17sum_shared_memoryPiPKii)
        /*0050*/ 	.word	0x00000000


	//----- nvinfo : EIATTR_MIN_STACK_SIZE
	.align		4
.L_13:
        /*0054*/ 	.byte	0x04, 0x12
        /*0056*/ 	.short	(.L_15 - .L_14)
	.align		4
.L_14:
        /*0058*/ 	.word	index@(_Z21sum_atomic_after_loopPiPKii)
        /*005c*/ 	.word	0x00000000


	//----- nvinfo : EIATTR_MIN_STACK_SIZE
	.align		4
.L_15:
        /*0060*/ 	.byte	0x04, 0x12
        /*0062*/ 	.short	(.L_17 - .L_16)
	.align		4
.L_16:
        /*0064*/ 	.word	index@(_Z18sum_atomic_in_loopPiPKii)
        /*0068*/ 	.word	0x00000000
.L_17:


//--------------------- .nv.compat                --------------------------
	.section	.nv.compat,"",@"SHT_CUDA_COMPAT_INFO"
	.align	4
        /*0000*/ 	.byte	0x02, 0x09, 0x00, 0x00, 0x02, 0x02, 0x01, 0x00, 0x02, 0x05, 0x05, 0x00, 0x03, 0x07, 0x01, 0x01
        /*0010*/ 	.byte	0x02, 0x03, 0x00, 0x00, 0x02, 0x06, 0x01, 0x00, 0x04, 0x0b, 0x08, 0x00, 0x09, 0x00, 0x00, 0x00
        /*0020*/ 	.byte	0x00, 0x00, 0x00, 0x00


//--------------------- .nv.info._Z17sum_shared_memoryPiPKii --------------------------
	.section	.nv.info._Z17sum_shared_memoryPiPKii,"",@"SHT_CUDA_INFO"
	.sectionflags	@""
	.align	4


	//----- nvinfo : EIATTR_CUDA_API_VERSION
	.align		4
        /*0000*/ 	.byte	0x04, 0x37
        /*0002*/ 	.short	(.L_19 - .L_18)
.L_18:
        /*0004*/ 	.word	0x00000082


	//----- nvinfo : EIATTR_KPARAM_INFO
	.align		4
.L_19:
        /*0008*/ 	.byte	0x04, 0x17
        /*000a*/ 	.short	(.L_21 - .L_20)
.L_20:
        /*000c*/ 	.word	0x00000000
        /*0010*/ 	.short	0x0002
        /*0012*/ 	.short	0x0010
        /*0014*/ 	.byte	0x00, 0xf0, 0x11, 0x00


	//----- nvinfo : EIATTR_KPARAM_INFO
	.align		4
.L_21:
        /*0018*/ 	.byte	0x04, 0x17
        /*001a*/ 	.short	(.L_23 - .L_22)
.L_22:
        /*001c*/ 	.word	0x00000000
        /*0020*/ 	.short	0x0001
        /*0022*/ 	.short	0x0008
        /*0024*/ 	.byte	0x00, 0xf5, 0x21, 0x00


	//----- nvinfo : EIATTR_KPARAM_INFO
	.align		4
.L_23:
        /*0028*/ 	.byte	0x04, 0x17
        /*002a*/ 	.short	(.L_25 - .L_24)
.L_24:
        /*002c*/ 	.word	0x00000000
        /*0030*/ 	.short	0x0000
        /*0032*/ 	.short	0x0000
        /*0034*/ 	.byte	0x00, 0xf5, 0x21, 0x00


	//----- nvinfo : EIATTR_SPARSE_MMA_MASK
	.align		4
.L_25:
        /*0038*/ 	.byte	0x03, 0x50
        /*003a*/ 	.short	0x0000


	//----- nvinfo : EIATTR_MAXREG_COUNT
	.align		4
        /*003c*/ 	.byte	0x03, 0x1b
        /*003e*/ 	.short	0x00ff


	//----- nvinfo : EIATTR_NUM_BARRIERS
	.align		4
        /*0040*/ 	.byte	0x02, 0x4c
        /*0042*/ 	.byte	0x01
	.zero		1


	//----- nvinfo : EIATTR_MERCURY_ISA_VERSION
	.align		4
        /*0044*/ 	.byte	0x03, 0x5f
        /*0046*/ 	.short	0x0101


	//----- nvinfo : EIATTR_VRC_CTA_INIT_COUNT
	.align		4
        /*0048*/ 	.byte	0x02, 0x4a
	.zero		1
	.zero		1


	//----- nvinfo : EIATTR_EXIT_INSTR_OFFSETS
	.align		4
        /*004c*/ 	.byte	0x04, 0x1c
        /*004e*/ 	.short	(.L_27 - .L_26)


	//   ....[0]....
.L_26:
        /*0050*/ 	.word	0x000002a0


	//   ....[1]....
        /*0054*/ 	.word	0x00000310


	//----- nvinfo : EIATTR_CRS_STACK_SIZE
	.align		4
.L_27:
        /*0058*/ 	.byte	0x04, 0x1e
        /*005a*/ 	.short	(.L_29 - .L_28)
.L_28:
        /*005c*/ 	.word	0x00000000


	//----- nvinfo : EIATTR_CBANK_PARAM_SIZE
	.align		4
.L_29:
        /*0060*/ 	.byte	0x03, 0x19
        /*0062*/ 	.short	0x0014


	//----- nvinfo : EIATTR_PARAM_CBANK
	.align		4
        /*0064*/ 	.byte	0x04, 0x0a
        /*0066*/ 	.short	(.L_31 - .L_30)
	.align		4
.L_30:
        /*0068*/ 	.word	index@(.nv.constant0._Z17sum_shared_memoryPiPKii)
        /*006c*/ 	.short	0x0380
        /*006e*/ 	.short	0x0014


	//----- nvinfo : EIATTR_SW_WAR
	.align		4
.L_31:
        /*0070*/ 	.byte	0x04, 0x36
        /*0072*/ 	.short	(.L_33 - .L_32)
.L_32:
        /*0074*/ 	.word	0x00000008
.L_33:


//--------------------- .nv.info._Z21sum_atomic_after_loopPiPKii --------------------------
	.section	.nv.info._Z21sum_atomic_after_loopPiPKii,"",@"SHT_CUDA_INFO"
	.sectionflags	@""
	.align	4


	//----- nvinfo : EIATTR_CUDA_API_VERSION
	.align		4
        /*0000*/ 	.byte	0x04, 0x37
        /*0002*/ 	.short	(.L_35 - .L_34)
.L_34:
        /*0004*/ 	.word	0x00000082


	//----- nvinfo : EIATTR_KPARAM_INFO
	.align		4
.L_35:
        /*0008*/ 	.byte	0x04, 0x17
        /*000a*/ 	.short	(.L_37 - .L_36)
.L_36:
        /*000c*/ 	.word	0x00000000
        /*0010*/ 	.short	0x0002
        /*0012*/ 	.short	0x0010
        /*0014*/ 	.byte	0x00, 0xf0, 0x11, 0x00


	//----- nvinfo : EIATTR_KPARAM_INFO
	.align		4
.L_37:
        /*0018*/ 	.byte	0x04, 0x17
        /*001a*/ 	.short	(.L_39 - .L_38)
.L_38:
        /*001c*/ 	.word	0x00000000
        /*0020*/ 	.short	0x0001
        /*0022*/ 	.short	0x0008
        /*0024*/ 	.byte	0x00, 0xf5, 0x21, 0x00


	//----- nvinfo : EIATTR_KPARAM_INFO
	.align		4
.L_39:
        /*0028*/ 	.byte	0x04, 0x17
        /*002a*/ 	.short	(.L_41 - .L_40)
.L_40:
        /*002c*/ 	.word	0x00000000
        /*0030*/ 	.short	0x0000
        /*0032*/ 	.short	0x0000
        /*0034*/ 	.byte	0x00, 0xf5, 0x21, 0x00


	//----- nvinfo : EIATTR_SPARSE_MMA_MASK
	.align		4
.L_41:
        /*0038*/ 	.byte	0x03, 0x50
        /*003a*/ 	.short	0x0000


	//----- nvinfo : EIATTR_MAXREG_COUNT
	.align		4
        /*003c*/ 	.byte	0x03, 0x1b
        /*003e*/ 	.short	0x00ff


	//----- nvinfo : EIATTR_MERCURY_ISA_VERSION
	.align		4
        /*0040*/ 	.byte	0x03, 0x5f
        /*0042*/ 	.short	0x0101


	//----- nvinfo : EIATTR_INT_WARP_WIDE_INSTR_OFFSETS
	.align		4
        /*0044*/ 	.byte	0x04, 0x31
        /*0046*/ 	.short	(.L_43 - .L_42)


	//   ....[0]....
.L_42:
        /*0048*/ 	.word	0x00000170


	//   ....[1]....
        /*004c*/ 	.word	0x00000190


	//----- nvinfo : EIATTR_VRC_CTA_INIT_COUNT
	.align		4
.L_43:
        /*0050*/ 	.byte	0x02, 0x4a
	.zero		1
	.zero		1


	//----- nvinfo : EIATTR_EXIT_INSTR_OFFSETS
	.align		4
        /*0054*/ 	.byte	0x04, 0x1c
        /*0056*/ 	.short	(.L_45 - .L_44)


	//   ....[0]....
.L_44:
        /*0058*/ 	.word	0x000001e0


	//----- nvinfo : EIATTR_CRS_STACK_SIZE
	.align		4
.L_45:
        /*005c*/ 	.byte	0x04, 0x1e
        /*005e*/ 	.short	(.L_47 - .L_46)
.L_46:
        /*0060*/ 	.word	0x00000000


	//----- nvinfo : EIATTR_CBANK_PARAM_SIZE
	.align		4
.L_47:
        /*0064*/ 	.byte	0x03, 0x19
        /*0066*/ 	.short	0x0014


	//----- nvinfo : EIATTR_PARAM_CBANK
	.align		4
        /*0068*/ 	.byte	0x04, 0x0a
        /*006a*/ 	.short	(.L_49 - .L_48)
	.align		4
.L_48:
        /*006c*/ 	.word	index@(.nv.constant0._Z21sum_atomic_after_loopPiPKii)
        /*0070*/ 	.short	0x0380
        /*0072*/ 	.short	0x0014


	//----- nvinfo : EIATTR_SW_WAR
	.align		4
.L_49:
        /*0074*/ 	.byte	0x04, 0x36
        /*0076*/ 	.short	(.L_51 - .L_50)
.L_50:
        /*0078*/ 	.word	0x00000008
.L_51:


//--------------------- .nv.info._Z18sum_atomic_in_loopPiPKii --------------------------
	.section	.nv.info._Z18sum_atomic_in_loopPiPKii,"",@"SHT_CUDA_INFO"
	.sectionflags	@""
	.align	4


	//----- nvinfo : EIATTR_CUDA_API_VERSION
	.align		4
        /*0000*/ 	.byte	0x04, 0x37
        /*0002*/ 	.short	(.L_53 - .L_52)
.L_52:
        /*0004*/ 	.word	0x00000082


	//----- nvinfo : EIATTR_KPARAM_INFO
	.align		4
.L_53:
        /*0008*/ 	.byte	0x04, 0x17
        /*000a*/ 	.short	(.L_55 - .L_54)
.L_54:
        /*000c*/ 	.word	0x00000000
        /*0010*/ 	.short	0x0002
        /*0012*/ 	.short	0x0010
        /*0014*/ 	.byte	0x00, 0xf0, 0x11, 0x00


	//----- nvinfo : EIATTR_KPARAM_INFO
	.align		4
.L_55:
        /*0018*/ 	.byte	0x04, 0x17
        /*001a*/ 	.short	(.L_57 - .L_56)
.L_56:
        /*001c*/ 	.word	0x00000000
        /*0020*/ 	.short	0x0001
        /*0022*/ 	.short	0x0008
        /*0024*/ 	.byte	0x00, 0xf5, 0x21, 0x00


	//----- nvinfo : EIATTR_KPARAM_INFO
	.align		4
.L_57:
        /*0028*/ 	.byte	0x04, 0x17
        /*002a*/ 	.short	(.L_59 - .L_58)
.L_58:
        /*002c*/ 	.word	0x00000000
        /*0030*/ 	.short	0x0000
        /*0032*/ 	.short	0x0000
        /*0034*/ 	.byte	0x00, 0xf5, 0x21, 0x00


	//----- nvinfo : EIATTR_SPARSE_MMA_MASK
	.align		4
.L_59:
        /*0038*/ 	.byte	0x03, 0x50
        /*003a*/ 	.short	0x0000


	//----- nvinfo : EIATTR_MAXREG_COUNT
	.align		4
        /*003c*/ 	.byte	0x03, 0x1b
        /*003e*/ 	.short	0x00ff


	//----- nvinfo : EIATTR_MERCURY_ISA_VERSION
	.align		4
        /*0040*/ 	.byte	0x03, 0x5f
        /*0042*/ 	.short	0x0101


	//----- nvinfo : EIATTR_INT_WARP_WIDE_INSTR_OFFSETS
	.align		4
        /*0044*/ 	.byte	0x04, 0x31
        /*0046*/ 	.short	(.L_61 - .L_60)


	//   ....[0]....
.L_60:
        /*0048*/ 	.word	0x000000f0


	//   ....[1]....
        /*004c*/ 	.word	0x00000140


	//----- nvinfo : EIATTR_VRC_CTA_INIT_COUNT
	.align		4
.L_61:
        /*0050*/ 	.byte	0x02, 0x4a
	.zero		1
	.zero		1


	//----- nvinfo : EIATTR_EXIT_INSTR_OFFSETS
	.align		4
        /*0054*/ 	.byte	0x04, 0x1c
        /*0056*/ 	.short	(.L_63 - .L_62)


	//   ....[0]....
.L_62:
        /*0058*/ 	.word	0x00000070


	//   ....[1]....
        /*005c*/ 	.word	0x00000190


	//----- nvinfo : EIATTR_CRS_STACK_SIZE
	.align		4
.L_63:
        /*0060*/ 	.byte	0x04, 0x1e
        /*0062*/ 	.short	(.L_65 - .L_64)
.L_64:
        /*0064*/ 	.word	0x00000000


	//----- nvinfo : EIATTR_CBANK_PARAM_SIZE
	.align		4
.L_65:
        /*0068*/ 	.byte	0x03, 0x19
        /*006a*/ 	.short	0x0014


	//----- nvinfo : EIATTR_PARAM_CBANK
	.align		4
        /*006c*/ 	.byte	0x04, 0x0a
        /*006e*/ 	.short	(.L_67 - .L_66)
	.align		4
.L_66:
        /*0070*/ 	.word	index@(.nv.constant0._Z18sum_atomic_in_loopPiPKii)
        /*0074*/ 	.short	0x0380
        /*0076*/ 	.short	0x0014


	//----- nvinfo : EIATTR_SW_WAR
	.align		4
.L_67:
        /*0078*/ 	.byte	0x04, 0x36
        /*007a*/ 	.short	(.L_69 - .L_68)
.L_68:
        /*007c*/ 	.word	0x00000008
.L_69:


//--------------------- .nv.callgraph             --------------------------
	.section	.nv.callgraph,"",@"SHT_CUDA_CALLGRAPH"
	.align	4
	.sectionentsize	8
	.align		4
        /*0000*/ 	.word	0x00000000
	.align		4
        /*0004*/ 	.word	0xffffffff
	.align		4
        /*0008*/ 	.word	0x00000000
	.align		4
        /*000c*/ 	.word	0xfffffffe
	.align		4
        /*0010*/ 	.word	0x00000000
	.align		4
        /*0014*/ 	.word	0xfffffffd
	.align		4
        /*0018*/ 	.word	0x00000000
	.align		4
        /*001c*/ 	.word	0xfffffffc


//--------------------- .text._Z17sum_shared_memoryPiPKii --------------------------
	.section	.text._Z17sum_shared_memoryPiPKii,"ax",@progbits
	.align	128
        .global         _Z17sum_shared_memoryPiPKii
        .type           _Z17sum_shared_memoryPiPKii,@function
        .size           _Z17sum_shared_memoryPiPKii,(.L_x_12 - _Z17sum_shared_memoryPiPKii)
        .other          _Z17sum_shared_memoryPiPKii,@"STO_CUDA_ENTRY STV_DEFAULT"
_Z17sum_shared_memoryPiPKii:
.text._Z17sum_shared_memoryPiPKii:
[----:B------:R-:W-:Y:S01]  /*0000*/  LDC R1, c[0x0][0x37c] ;  /* 0x0000df00ff017b82 */ /* 0x000fe20000000800 */
[----:B------:R-:W0:Y:S07]  /*0010*/  S2R R9, SR_TID.X ;  /* 0x0000000000097919 */ /* 0x000e2e0000002100 */
[----:B------:R-:W0:Y:S01]  /*0020*/  S2UR UR4, SR_CTAID.X ;  /* 0x00000000000479c3 */ /* 0x000e220000002500 */
[----:B------:R-:W1:Y:S01]  /*0030*/  LDCU UR5, c[0x0][0x390] ;  /* 0x00007200ff0577ac */ /* 0x000e620008000800 */
[----:B------:R-:W-:Y:S01]  /*0040*/  BSSY.RECONVERGENT B0, `(.L_x_0) ;  /* 0x0000011000007945 */ /* 0x000fe20003800200 */
[----:B------:R-:W-:Y:S01]  /*0050*/  IMAD.MOV.U32 R7, RZ, RZ, RZ ;  /* 0x000000ffff077224 */ /* 0x000fe200078e00ff */
[----:B------:R-:W2:Y:S04]  /*0060*/  LDCU.64 UR6, c[0x0][0x358] ;  /* 0x00006b00ff0677ac */ /* 0x000ea80008000a00 */
[----:B------:R-:W0:Y:S02]  /*0070*/  LDC R6, c[0x0][0x360] ;  /* 0x0000d800ff067b82 */ /* 0x000e240000000800 */
[----:B0-----:R-:W-:-:S05]  /*0080*/  IMAD R0, R6, UR4, R9 ;  /* 0x0000000406007c24 */ /* 0x001fca000f8e0209 */
[----:B-1----:R-:W-:-:S13]  /*0090*/  ISETP.GE.AND P0, PT, R0, UR5, PT ;  /* 0x0000000500007c0c */ /* 0x002fda000bf06270 */
[----:B--2---:R-:W-:Y:S05]  /*00a0*/  @P0 BRA `(.L_x_1) ;  /* 0x0000000000280947 */ /* 0x004fea0003800000 */
[----:B------:R-:W0:Y:S01]  /*00b0*/  LDC.64 R4, c[0x0][0x388] ;  /* 0x0000e200ff047b82 */ /* 0x000e220000000a00 */
[----:B------:R-:W1:Y:S01]  /*00c0*/  LDCU UR4, c[0x0][0x370] ;  /* 0x00006e00ff0477ac */ /* 0x000e620008000800 */
[----:B------:R-:W-:Y:S02]  /*00d0*/  IMAD.MOV.U32 R7, RZ, RZ, RZ ;  /* 0x000000ffff077224 */ /* 0x000fe400078e00ff */
[----:B-1----:R-:W-:-:S07]  /*00e0*/  IMAD R11, R6, UR4, RZ ;  /* 0x00000004060b7c24 */ /* 0x002fce000f8e02ff */
.L_x_2:
[----:B0-----:R-:W-:-:S06]  /*00f0*/  IMAD.WIDE R2, R0, 0x4, R4 ;  /* 0x0000000400027825 */ /* 0x001fcc00078e0204 */
[----:B------:R-:W2:Y:S01]  /*0100*/  LDG.E R2, desc[UR6][R2.64] ;  /* 0x0000000602027981 */ /* 0x000ea2000c1e1900 */
[----:B------:R-:W-:-:S05]  /*0110*/  IMAD.IADD R0, R11, 0x1, R0 ;  /* 0x000000010b007824 */ /* 0x000fca00078e0200 */
[----:B------:R-:W-:Y:S02]  /*0120*/  ISETP.GE.AND P0, PT, R0, UR5, PT ;  /* 0x0000000500007c0c */ /* 0x000fe4000bf06270 */
[----:B--2---:R-:W-:-:S11]  /*0130*/  IADD3 R7, PT, PT, R2, R7, RZ ;  /* 0x0000000702077210 */ /* 0x004fd60007ffe0ff */
[----:B------:R-:W-:Y:S05]  /*0140*/  @!P0 BRA `(.L_x_2) ;  /* 0xfffffffc00e88947 */ /* 0x000fea000383ffff */
.L_x_1:
[----:B------:R-:W-:Y:S05]  /*0150*/  BSYNC.RECONVERGENT B0 ;  /* 0x0000000000007941 */ /* 0x000fea0003800200 */
.L_x_0:
[----:B------:R-:W0:Y:S01]  /*0160*/  S2UR UR5, SR_CgaCtaId ;  /* 0x00000000000579c3 */ /* 0x000e220000008800 */
[----:B------:R-:W-:Y:S01]  /*0170*/  UMOV UR4, 0x400 ;  /* 0x0000040000047882 */ /* 0x000fe20000000000 */
[----:B------:R-:W-:Y:S02]  /*0180*/  ISETP.GE.U32.AND P1, PT, R6, 0x2, PT ;  /* 0x000000020600780c */ /* 0x000fe40003f26070 */
[----:B------:R-:W-:Y:S01]  /*0190*/  ISETP.NE.AND P0, PT, R9, RZ, PT ;  /* 0x000000ff0900720c */ /* 0x000fe20003f05270 */
[----:B0-----:R-:W-:-:S06]  /*01a0*/  ULEA UR4, UR5, UR4, 0x18 ;  /* 0x0000000405047291 */ /* 0x001fcc000f8ec0ff */
[----:B------:R-:W-:-:S05]  /*01b0*/  LEA R0, R9, UR4, 0x2 ;  /* 0x0000000409007c11 */ /* 0x000fca000f8e10ff */
[----:B------:R0:W-:Y:S01]  /*01c0*/  STS [R0], R7 ;  /* 0x0000000700007388 */ /* 0x0001e20000000800 */
[----:B------:R-:W-:Y:S06]  /*01d0*/  BAR.SYNC.DEFER_BLOCKING 0x0 ;  /* 0x0000000000007b1d */ /* 0x000fec0000010000 */
[----:B------:R-:W-:Y:S05]  /*01e0*/  @!P1 BRA `(.L_x_3) ;  /* 0x00000000002c9947 */ /* 0x000fea0003800000 */
.L_x_4:
[----:B------:R-:W-:-:S04]  /*01f0*/  SHF.R.U32.HI R4, RZ, 0x1, R6 ;  /* 0x00000001ff047819 */ /* 0x000fc80000011606 */
[----:B------:R-:W-:-:S13]  /*0200*/  ISETP.GE.U32.AND P1, PT, R9, R4, PT ;  /* 0x000000040900720c */ /* 0x000fda0003f26070 */
[----:B------:R-:W-:Y:S01]  /*0210*/  @!P1 IMAD R2, R4, 0x4, R0 ;  /* 0x0000000404029824 */ /* 0x000fe200078e0200 */
[----:B------:R-:W-:Y:S05]  /*0220*/  @!P1 LDS R3, [R0] ;  /* 0x0000000000039984 */ /* 0x000fea0000000800 */
[----:B------:R-:W1:Y:S02]  /*0230*/  @!P1 LDS R2, [R2] ;  /* 0x0000000002029984 */ /* 0x000e640000000800 */
[----:B-1----:R-:W-:-:S05]  /*0240*/  @!P1 IMAD.IADD R3, R2, 0x1, R3 ;  /* 0x0000000102039824 */ /* 0x002fca00078e0203 */
[----:B------:R1:W-:Y:S01]  /*0250*/  @!P1 STS [R0], R3 ;  /* 0x0000000300009388 */ /* 0x0003e20000000800 */
[----:B------:R-:W-:Y:S01]  /*0260*/  BAR.SYNC.DEFER_BLOCKING 0x0 ;  /* 0x0000000000007b1d */ /* 0x000fe20000010000 */
[----:B------:R-:W-:Y:S02]  /*0270*/  ISETP.GT.U32.AND P1, PT, R6, 0x3, PT ;  /* 0x000000030600780c */ /* 0x000fe40003f24070 */
[----:B------:R-:W-:-:S11]  /*0280*/  MOV R6, R4 ;  /* 0x0000000400067202 */ /* 0x000fd60000000f00 */
[----:B-1----:R-:W-:Y:S05]  /*0290*/  @P1 BRA `(.L_x_4) ;  /* 0xfffffffc00d41947 */ /* 0x002fea000383ffff */
.L_x_3:
[----:B------:R-:W-:Y:S05]  /*02a0*/  @P0 EXIT ;  /* 0x000000000000094d */ /* 0x000fea0003800000 */
[----:B------:R-:W1:Y:S01]  /*02b0*/  S2UR UR5, SR_CgaCtaId ;  /* 0x00000000000579c3 */ /* 0x000e620000008800 */
[----:B------:R-:W-:-:S07]  /*02c0*/  UMOV UR4, 0x400 ;  /* 0x0000040000047882 */ /* 0x000fce0000000000 */
[----:B------:R-:W2:Y:S01]  /*02d0*/  LDC.64 R2, c[0x0][0x380] ;  /* 0x0000e000ff027b82 */ /* 0x000ea20000000a00 */
[----:B-1----:R-:W-:-:S09]  /*02e0*/  ULEA UR4, UR5, UR4, 0x18 ;  /* 0x0000000405047291 */ /* 0x002fd2000f8ec0ff */
[----:B------:R-:W2:Y:S04]  /*02f0*/  LDS R5, [UR4] ;  /* 0x00000004ff057984 */ /* 0x000ea80008000800 */
[----:B--2---:R-:W-:Y:S01]  /*0300*/  REDG.E.ADD.STRONG.GPU desc[UR6][R2.64], R5 ;  /* 0x000000050200798e */ /* 0x004fe2000c12e106 */
[----:B------:R-:W-:Y:S05]  /*0310*/  EXIT ;  /* 0x000000000000794d */ /* 0x000fea0003800000 */
.L_x_5:
[----:B------:R-:W-:-:S00]  /*0320*/  BRA `(.L_x_5) ;  /* 0xfffffffc00fc7947 */ /* 0x000fc0000383ffff */
[----:B------:R-:W-:-:S00]  /*0330*/  NOP ;  /* 0x0000000000007918 */ /* 0x000fc00000000000 */
        /* <DEDUP_REMOVED lines=12> */
.L_x_12:


//--------------------- .text._Z21sum_atomic_after_loopPiPKii --------------------------
	.section	.text._Z21sum_atomic_after_loopPiPKii,"ax",@progbits
	.align	128
        .global         _Z21sum_atomic_after_loopPiPKii
        .type           _Z21sum_atomic_after_loopPiPKii,@function
        .size           _Z21sum_atomic_after_loopPiPKii,(.L_x_13 - _Z21sum_atomic_after_loopPiPKii)
        .other          _Z21sum_atomic_after_loopPiPKii,@"STO_CUDA_ENTRY STV_DEFAULT"
_Z21sum_atomic_after_loopPiPKii:
.text._Z21sum_atomic_after_loopPiPKii:
[----:B------:R-:W-:Y:S01]  /*0000*/  LDC R1, c[0x0][0x37c] ;  /* 0x0000df00ff017b82 */ /* 0x000fe20000000800 */
[----:B------:R-:W0:Y:S07]  /*0010*/  S2R R0, SR_TID.X ;  /* 0x0000000000007919 */ /* 0x000e2e0000002100 */
[----:B------:R-:W0:Y:S01]  /*0020*/  S2UR UR4, SR_CTAID.X ;  /* 0x00000000000479c3 */ /* 0x000e220000002500 */
[----:B------:R-:W1:Y:S01]  /*0030*/  LDCU UR5, c[0x0][0x390] ;  /* 0x00007200ff0577ac */ /* 0x000e620008000800 */
[----:B------:R-:W-:Y:S01]  /*0040*/  BSSY.RECONVERGENT B0, `(.L_x_6) ;  /* 0x0000012000007945 */ /* 0x000fe20003800200 */
[----:B------:R-:W2:Y:S01]  /*0050*/  S2R R8, SR_LANEID ;  /* 0x0000000000087919 */ /* 0x000ea20000000000 */
[----:B------:R-:W-:Y:S01]  /*0060*/  HFMA2 R6, -RZ, RZ, 0, 0 ;  /* 0x00000000ff067431 */ /* 0x000fe200000001ff */
[----:B------:R-:W3:Y:S03]  /*0070*/  LDCU.64 UR6, c[0x0][0x358] ;  /* 0x00006b00ff0677ac */ /* 0x000ee60008000a00 */
[----:B------:R-:W0:Y:S02]  /*0080*/  LDC R7, c[0x0][0x360] ;  /* 0x0000d800ff077b82 */ /* 0x000e240000000800 */
[----:B0-----:R-:W-:-:S05]  /*0090*/  IMAD R0, R7, UR4, R0 ;  /* 0x0000000407007c24 */ /* 0x001fca000f8e0200 */
[----:B-1----:R-:W-:-:S13]  /*00a0*/  ISETP.GE.AND P0, PT, R0, UR5, PT ;  /* 0x0000000500007c0c */ /* 0x002fda000bf06270 */
[----:B--23--:R-:W-:Y:S05]  /*00b0*/  @P0 BRA `(.L_x_7) ;  /* 0x0000000000280947 */ /* 0x00cfea0003800000 */
[----:B------:R-:W0:Y:S01]  /*00c0*/  LDC.64 R4, c[0x0][0x388] ;  /* 0x0000e200ff047b82 */ /* 0x000e220000000a00 */
[----:B------:R-:W1:Y:S01]  /*00d0*/  LDCU UR4, c[0x0][0x370] ;  /* 0x00006e00ff0477ac */ /* 0x000e620008000800 */
[----:B------:R-:W-:Y:S01]  /*00e0*/  MOV R6, RZ ;  /* 0x000000ff00067202 */ /* 0x000fe20000000f00 */
[----:B-1----:R-:W-:-:S07]  /*00f0*/  IMAD R7, R7, UR4, RZ ;  /* 0x0000000407077c24 */ /* 0x002fce000f8e02ff */
.L_x_8:
[----:B0-----:R-:W-:-:S06]  /*0100*/  IMAD.WIDE R2, R0, 0x4, R4 ;  /* 0x0000000400027825 */ /* 0x001fcc00078e0204 */
[----:B------:R-:W2:Y:S01]  /*0110*/  LDG.E R3, desc[UR6][R2.64] ;  /* 0x0000000602037981 */ /* 0x000ea2000c1e1900 */
[----:B------:R-:W-:-:S05]  /*0120*/  IMAD.IADD R0, R7, 0x1, R0 ;  /* 0x0000000107007824 */ /* 0x000fca00078e0200 */
[----:B------:R-:W-:Y:S02]  /*0130*/  ISETP.GE.AND P0, PT, R0, UR5, PT ;  /* 0x0000000500007c0c */ /* 0x000fe4000bf06270 */
[----:B--2---:R-:W-:-:S11]  /*0140*/  IADD3 R6, PT, PT, R3, R6, RZ ;  /* 0x0000000603067210 */ /* 0x004fd60007ffe0ff */
[----:B------:R-:W-:Y:S05]  /*0150*/  @!P0 BRA `(.L_x_8) ;  /* 0xfffffffc00e88947 */ /* 0x000fea000383ffff */
.L_x_7:
[----:B------:R-:W-:Y:S05]  /*0160*/  BSYNC.RECONVERGENT B0 ;  /* 0x0000000000007941 */ /* 0x000fea0003800200 */
.L_x_6:
[----:B------:R-:W0:Y:S08]  /*0170*/  REDUX.SUM UR8, R6 ;  /* 0x00000000060873c4 */ /* 0x000e30000000c000 */
[----:B------:R-:W1:Y:S01]  /*0180*/  LDC.64 R2, c[0x0][0x380] ;  /* 0x0000e000ff027b82 */ /* 0x000e620000000a00 */
[----:B------:R-:W-:Y:S02]  /*0190*/  VOTEU.ANY UR4, UPT, PT ;  /* 0x0000000000047886 */ /* 0x000fe400038e0100 */
[----:B------:R-:W-:-:S06]  /*01a0*/  UFLO.U32 UR4, UR4 ;  /* 0x00000004000472bd */ /* 0x000fcc00080e0000 */
[----:B------:R-:W-:Y:S01]  /*01b0*/  ISETP.EQ.U32.AND P0, PT, R8, UR4, PT ;  /* 0x0000000408007c0c */ /* 0x000fe2000bf02070 */
[----:B0-----:R-:W-:-:S12]  /*01c0*/  IMAD.U32 R5, RZ, RZ, UR8 ;  /* 0x00000008ff057e24 */ /* 0x001fd8000f8e00ff */
[----:B-1----:R-:W-:Y:S01]  /*01d0*/  @P0 REDG.E.ADD.STRONG.GPU desc[UR6][R2.64], R5 ;  /* 0x000000050200098e */ /* 0x002fe2000c12e106 */
[----:B------:R-:W-:Y:S05]  /*01e0*/  EXIT ;  /* 0x000000000000794d */ /* 0x000fea0003800000 */
.L_x_9:
        /* <DEDUP_REMOVED lines=9> */
.L_x_13:


//--------------------- .text._Z18sum_atomic_in_loopPiPKii --------------------------
	.section	.text._Z18sum_atomic_in_loopPiPKii,"ax",@progbits
	.align	128
        .global         _Z18sum_atomic_in_loopPiPKii
        .type           _Z18sum_atomic_in_loopPiPKii,@function
        .size           _Z18sum_atomic_in_loopPiPKii,(.L_x_14 - _Z18sum_atomic_in_loopPiPKii)
        .other          _Z18sum_atomic_in_loopPiPKii,@"STO_CUDA_ENTRY STV_DEFAULT"
_Z18sum_atomic_in_loopPiPKii:
.text._Z18sum_atomic_in_loopPiPKii:
[----:B------:R-:W-:Y:S01]  /*0000*/  LDC R1, c[0x0][0x37c] ;  /* 0x0000df00ff017b82 */ /* 0x000fe20000000800 */
[----:B------:R-:W0:Y:S07]  /*0010*/  S2R R0, SR_TID.X ;  /* 0x0000000000007919 */ /* 0x000e2e0000002100 */
[----:B------:R-:W0:Y:S01]  /*0020*/  S2UR UR4, SR_CTAID.X ;  /* 0x00000000000479c3 */ /* 0x000e220000002500 */
[----:B------:R-:W1:Y:S07]  /*0030*/  LDCU UR5, c[0x0][0x390] ;  /* 0x00007200ff0577ac */ /* 0x000e6e0008000800 */
[----:B------:R-:W0:Y:S02]  /*0040*/  LDC R9, c[0x0][0x360] ;  /* 0x0000d800ff097b82 */ /* 0x000e240000000800 */
[----:B0-----:R-:W-:-:S05]  /*0050*/  IMAD R0, R9, UR4, R0 ;  /* 0x0000000409007c24 */ /* 0x001fca000f8e0200 */
[----:B-1----:R-:W-:-:S13]  /*0060*/  ISETP.GE.AND P0, PT, R0, UR5, PT ;  /* 0x0000000500007c0c */ /* 0x002fda000bf06270 */
[----:B------:R-:W-:Y:S05]  /*0070*/  @P0 EXIT ;  /* 0x000000000000094d */ /* 0x000fea0003800000 */
[----:B------:R-:W0:Y:S01]  /*0080*/  LDC.64 R4, c[0x0][0x380] ;  /* 0x0000e000ff047b82 */ /* 0x000e220000000a00 */
[----:B------:R-:W1:Y:S01]  /*0090*/  LDCU UR4, c[0x0][0x370] ;  /* 0x00006e00ff0477ac */ /* 0x000e620008000800 */
[----:B------:R-:W2:Y:S06]  /*00a0*/  LDCU.64 UR6, c[0x0][0x358] ;  /* 0x00006b00ff0677ac */ /* 0x000eac0008000a00 */
[----:B------:R-:W3:Y:S01]  /*00b0*/  LDC.64 R6, c[0x0][0x388] ;  /* 0x0000e200ff067b82 */ /* 0x000ee20000000a00 */
[----:B-1----:R-:W-:-:S07]  /*00c0*/  IMAD R9, R9, UR4, RZ ;  /* 0x0000000409097c24 */ /* 0x002fce000f8e02ff */
.L_x_10:
[----:B---3--:R-:W-:-:S06]  /*00d0*/  IMAD.WIDE R2, R0, 0x4, R6 ;  /* 0x0000000400027825 */ /* 0x008fcc00078e0206 */
[----:B--2---:R-:W2:Y:S01]  /*00e0*/  LDG.E R2, desc[UR6][R2.64] ;  /* 0x0000000602027981 */ /* 0x004ea2000c1e1900 */
[----:B------:R-:W-:Y:S02]  /*00f0*/  VOTEU.ANY UR4, UPT, PT ;  /* 0x0000000000047886 */ /* 0x000fe400038e0100 */
[----:B------:R-:W-:Y:S01]  /*0100*/  UFLO.U32 UR4, UR4 ;  /* 0x00000004000472bd */ /* 0x000fe200080e0000 */
[----:B------:R-:W1:Y:S01]  /*0110*/  S2R R8, SR_LANEID ;  /* 0x0000000000087919 */ /* 0x000e620000000000 */
[----:B------:R-:W-:-:S04]  /*0120*/  IADD3 R0, PT, PT, R9, R0, RZ ;  /* 0x0000000009007210 */ /* 0x000fc80007ffe0ff */
[----:B-1----:R-:W-:Y:S01]  /*0130*/  ISETP.EQ.U32.AND P0, PT, R8, UR4, PT ;  /* 0x0000000408007c0c */ /* 0x002fe2000bf02070 */
[----:B--2---:R-:W1:Y:S02]  /*0140*/  REDUX.SUM UR8, R2 ;  /* 0x00000000020873c4 */ /* 0x004e64000000c000 */
[----:B-1----:R-:W-:-:S10]  /*0150*/  MOV R11, UR8 ;  /* 0x00000008000b7c02 */ /* 0x002fd40008000f00 */
[----:B0-----:R1:W-:Y:S01]  /*0160*/  @P0 REDG.E.ADD.STRONG.GPU desc[UR6][R4.64], R11 ;  /* 0x0000000b0400098e */ /* 0x0013e2000c12e106 */
[----:B------:R-:W-:-:S13]  /*0170*/  ISETP.GE.AND P0, PT, R0, UR5, PT ;  /* 0x0000000500007c0c */ /* 0x000fda000bf06270 */
[----:B-1----:R-:W-:Y:S05]  /*0180*/  @!P0 BRA `(.L_x_10) ;  /* 0xfffffffc00d08947 */ /* 0x002fea000383ffff */
[----:B------:R-:W-:Y:S05]  /*0190*/  EXIT ;  /* 0x000000000000794d */ /* 0x000fea0003800000 */
.L_x_11:
        /* <DEDUP_REMOVED lines=14> */
.L_x_14:


//--------------------- .nv.shared._Z17sum_shared_memoryPiPKii --------------------------
	.section	.nv.shared._Z17sum_shared_memoryPiPKii,"aw",@nobits
	.sectionflags	@""
	.align	16
	.zero		1024


//--------------------- .nv.shared.reserved.0     --------------------------
	.section	.nv.shared.reserved.0,"aw",@nobits
	.weak		__nv_reservedSMEM_offset_0_alias
	.size		__nv_reservedSMEM_offset_0_alias, 0, 64
	.other		__nv_reservedSMEM_offset_0_alias,@"STO_CUDA_RESERVED_SHARED STV_DEFAULT"
__nv_reservedSMEM_offset_0_alias:
	.zero		0
	.zero		64


//--------------------- .nv.shared._Z21sum_atomic_after_loopPiPKii --------------------------
	.section	.nv.shared._Z21sum_atomic_after_loopPiPKii,"aw",@nobits
	.sectionflags	@""
	.align	16
	.zero		1024


//--------------------- .nv.shared._Z18sum_atomic_in_loopPiPKii --------------------------
	.section	.nv.shared._Z18sum_atomic_in_loopPiPKii,"aw",@nobits
	.sectionflags	@""
	.align	16
	.zero		1024


//--------------------- .nv.constant0._Z17sum_shared_memoryPiPKii --------------------------
	.section	.nv.constant0._Z17sum_shared_memoryPiPKii,"a",@progbits
	.sectionflags	@""
	.align	4
.nv.constant0._Z17sum_shared_memoryPiPKii:
	.zero		916


//--------------------- .nv.constant0._Z21sum_atomic_after_loopPiPKii --------------------------
	.section	.nv.constant0._Z21sum_atomic_after_loopPiPKii,"a",@progbits
	.sectionflags	@""
	.align	4
.nv.constant0._Z21sum_atomic_after_loopPiPKii:
	.zero		916


//--------------------- .nv.constant0._Z18sum_atomic_in_loopPiPKii --------------------------
	.section	.nv.constant0._Z18sum_atomic_in_loopPiPKii,"a",@progbits
	.sectionflags	@""
	.align	4
.nv.constant0._Z18sum_atomic_in_loopPiPKii:
	.zero		916


//--------------------- SYMBOLS --------------------------

	.type		.nv.reservedSmem.offset0,@object
	.size		.nv.reservedSmem.offset0,0x4
	.type		.nv.reservedSmem.cap,@object
	.size		.nv.reservedSmem.cap,0x4
